	.headerflags	@"EF_CUDA_TEXMODE_UNIFIED EF_CUDA_64BIT_ADDRESS EF_CUDA_SM89 EF_CUDA_VIRTUAL_SM(EF_CUDA_SM89)"
	.elftype	@"ET_EXEC"


//--------------------- .nv.info                  --------------------------
	.section	.nv.info,"",@"SHT_CUDA_INFO"
	.align	4


	//----- nvinfo : EIATTR_REGCOUNT
	.align		4
        /*0000*/ 	.byte	0x04, 0x2f
        /*0002*/ 	.short	(.L_1 - .L_0)
	.align		4
.L_0:
        /*0004*/ 	.word	index@(triton__0d1d2d3d4de5de)
        /*0008*/ 	.word	0x00000020


	//----- nvinfo : EIATTR_MAX_STACK_SIZE
	.align		4
.L_1:
        /*000c*/ 	.byte	0x04, 0x23
        /*000e*/ 	.short	(.L_3 - .L_2)
	.align		4
.L_2:
        /*0010*/ 	.word	index@(triton__0d1d2d3d4de5de)
        /*0014*/ 	.word	0x00000000


	//----- nvinfo : EIATTR_MIN_STACK_SIZE
	.align		4
.L_3:
        /*0018*/ 	.byte	0x04, 0x12
        /*001a*/ 	.short	(.L_5 - .L_4)
	.align		4
.L_4:
        /*001c*/ 	.word	index@(triton__0d1d2d3d4de5de)
        /*0020*/ 	.word	0x00000000


	//----- nvinfo : EIATTR_FRAME_SIZE
	.align		4
.L_5:
        /*0024*/ 	.byte	0x04, 0x11
        /*0026*/ 	.short	(.L_7 - .L_6)
	.align		4
.L_6:
        /*0028*/ 	.word	index@(triton__0d1d2d3d4de5de)
        /*002c*/ 	.word	0x00000000
.L_7:


//--------------------- .nv.info.triton__0d1d2d3d4de5de --------------------------
	.section	.nv.info.triton__0d1d2d3d4de5de,"",@"SHT_CUDA_INFO"
	.align	4


	//----- nvinfo : EIATTR_CUDA_API_VERSION
	.align		4
        /*0000*/ 	.byte	0x04, 0x37
        /*0002*/ 	.short	(.L_9 - .L_8)
.L_8:
        /*0004*/ 	.word	0x0000007b


	//----- nvinfo : EIATTR_PARAM_CBANK
	.align		4
.L_9:
        /*0008*/ 	.byte	0x04, 0x0a
        /*000a*/ 	.short	(.L_11 - .L_10)
	.align		4
.L_10:
        /*000c*/ 	.word	index@(.nv.constant0.triton__0d1d2d3d4de5de)
        /*0010*/ 	.short	0x0160
        /*0012*/ 	.short	0x0028


	//----- nvinfo : EIATTR_CBANK_PARAM_SIZE
	.align		4
.L_11:
        /*0014*/ 	.byte	0x03, 0x19
        /*0016*/ 	.short	0x0028


	//----- nvinfo : EIATTR_KPARAM_INFO
	.align		4
        /*0018*/ 	.byte	0x04, 0x17
        /*001a*/ 	.short	(.L_13 - .L_12)
.L_12:
        /*001c*/ 	.word	0x00000000
        /*0020*/ 	.short	0x0005
        /*0022*/ 	.short	0x0024
        /*0024*/ 	.byte	0x00, 0xf0, 0x11, 0x00


	//----- nvinfo : EIATTR_KPARAM_INFO
	.align		4
.L_13:
        /*0028*/ 	.byte	0x04, 0x17
        /*002a*/ 	.short	(.L_15 - .L_14)
.L_14:
        /*002c*/ 	.word	0x00000000
        /*0030*/ 	.short	0x0004
        /*0032*/ 	.short	0x0020
        /*0034*/ 	.byte	0x00, 0xf0, 0x11, 0x00


	//----- nvinfo : EIATTR_KPARAM_INFO
	.align		4
.L_15:
        /*0038*/ 	.byte	0x04, 0x17
        /*003a*/ 	.short	(.L_17 - .L_16)
.L_16:
        /*003c*/ 	.word	0x00000000
        /*0040*/ 	.short	0x0003
        /*0042*/ 	.short	0x0018
        /*0044*/ 	.byte	0x00, 0xf0, 0x21, 0x00


	//----- nvinfo : EIATTR_KPARAM_INFO
	.align		4
.L_17:
        /*0048*/ 	.byte	0x04, 0x17
        /*004a*/ 	.short	(.L_19 - .L_18)
.L_18:
        /*004c*/ 	.word	0x00000000
        /*0050*/ 	.short	0x0002
        /*0052*/ 	.short	0x0010
        /*0054*/ 	.byte	0x00, 0xf0, 0x21, 0x00


	//----- nvinfo : EIATTR_KPARAM_INFO
	.align		4
.L_19:
        /*0058*/ 	.byte	0x04, 0x17
        /*005a*/ 	.short	(.L_21 - .L_20)
.L_20:
        /*005c*/ 	.word	0x00000000
        /*0060*/ 	.short	0x0001
        /*0062*/ 	.short	0x0008
        /*0064*/ 	.byte	0x00, 0xf0, 0x21, 0x00


	//----- nvinfo : EIATTR_KPARAM_INFO
	.align		4
.L_21:
        /*0068*/ 	.byte	0x04, 0x17
        /*006a*/ 	.short	(.L_23 - .L_22)
.L_22:
        /*006c*/ 	.word	0x00000000
        /*0070*/ 	.short	0x0000
        /*0072*/ 	.short	0x0000
        /*0074*/ 	.byte	0x00, 0xf0, 0x21, 0x00


	//----- nvinfo : EIATTR_MAXREG_COUNT
	.align		4
.L_23:
        /*0078*/ 	.byte	0x03, 0x1b
        /*007a*/ 	.short	0x00ff


	//----- nvinfo : EIATTR_COOP_GROUP_MASK_REGIDS
	.align		4
        /*007c*/ 	.byte	0x04, 0x29
        /*007e*/ 	.short	(.L_25 - .L_24)


	//   ....[0]....
.L_24:
        /*0080*/ 	.word	0xffffffff


	//   ....[1]....
        /*0084*/ 	.word	0xffffffff


	//   ....[2]....
        /*0088*/ 	.word	0xffffffff


	//   ....[3]....
        /*008c*/ 	.word	0xffffffff


	//   ....[4]....
        /*0090*/ 	.word	0xffffffff


	//   ....[5]....
        /*0094*/ 	.word	0xffffffff


	//   ....[6]....
        /*0098*/ 	.word	0xffffffff


	//   ....[7]....
        /*009c*/ 	.word	0xffffffff


	//----- nvinfo : EIATTR_COOP_GROUP_INSTR_OFFSETS
	.align		4
.L_25:
        /*00a0*/ 	.byte	0x04, 0x28
        /*00a2*/ 	.short	(.L_27 - .L_26)


	//   ....[0]....
.L_26:
        /*00a4*/ 	.word	0x00000380


	//   ....[1]....
        /*00a8*/ 	.word	0x000003a0


	//   ....[2]....
        /*00ac*/ 	.word	0x000003c0


	//   ....[3]....
        /*00b0*/ 	.word	0x000003e0


	//   ....[4]....
        /*00b4*/ 	.word	0x00000400


	//   ....[5]....
        /*00b8*/ 	.word	0x00000450


	//   ....[6]....
        /*00bc*/ 	.word	0x00000470


	//   ....[7]....
        /*00c0*/ 	.word	0x000004a0


	//----- nvinfo : EIATTR_EXIT_INSTR_OFFSETS
	.align		4
.L_27:
        /*00c4*/ 	.byte	0x04, 0x1c
        /*00c6*/ 	.short	(.L_29 - .L_28)


	//   ....[0]....
.L_28:
        /*00c8*/ 	.word	0x00000530


	//   ....[1]....
        /*00cc*/ 	.word	0x00000550


	//----- nvinfo : EIATTR_MAX_THREADS
	.align		4
.L_29:
        /*00d0*/ 	.byte	0x04, 0x05
        /*00d2*/ 	.short	(.L_31 - .L_30)
.L_30:
        /*00d4*/ 	.word	0x00000100
        /*00d8*/ 	.word	0x00000001
        /*00dc*/ 	.word	0x00000001
.L_31:


//--------------------- .nv.rel.action            --------------------------
	.section	.nv.rel.action,"",@"SHT_CUDA_RELOCINFO"
	.align	8
	.sectionentsize	8
        /*0000*/ 	.byte	0x73, 0x00, 0x00, 0x00, 0x00, 0x00, 0x00, 0x00, 0x00, 0x00, 0x00, 0x11, 0x25, 0x00, 0x05, 0x36


//--------------------- .nv.constant0.triton__0d1d2d3d4de5de --------------------------
	.section	.nv.constant0.triton__0d1d2d3d4de5de,"a",@progbits
	.align	4
.nv.constant0.triton__0d1d2d3d4de5de:
	.zero		392


//--------------------- .text.triton__0d1d2d3d4de5de --------------------------
	.section	.text.triton__0d1d2d3d4de5de,"ax",@progbits
	.sectionflags	@"SHF_BARRIERS=1"
	.sectioninfo	@"SHI_REGISTERS=32"
	.align	128
        .global         triton__0d1d2d3d4de5de
        .type           triton__0d1d2d3d4de5de,@function
        .size           triton__0d1d2d3d4de5de,(.L_x_1 - triton__0d1d2d3d4de5de)
        .other          triton__0d1d2d3d4de5de,@"STO_CUDA_ENTRY STV_DEFAULT"
triton__0d1d2d3d4de5de:
.text.triton__0d1d2d3d4de5de:
[----:B------:R-:W-:-:S02]  /*0000*/  MOV R1, c[0x0][0x28] ;  /* 0x00000a0000017a02 */ /* 0x000fc40000000f00 */
[----:B------:R-:W0:Y:S01]  /*0010*/  S2R R12, SR_TID.X ;  /* 0x00000000000c7919 */ /* 0x000e220000002100 */
[----:B------:R-:W-:Y:S01]  /*0020*/  MOV R10, 0x4 ;  /* 0x00000004000a7802 */ /* 0x000fe20000000f00 */
[----:B------:R-:W-:Y:S01]  /*0030*/  CS2R R16, SRZ ;  /* 0x0000000000107805 */ /* 0x000fe2000001ff00 */
[----:B------:R-:W-:Y:S01]  /*0040*/  ULDC.64 UR4, c[0x0][0x118] ;  /* 0x0000460000047ab9 */ /* 0x000fe20000000a00 */
[----:B------:R-:W1:Y:S01]  /*0050*/  S2R R11, SR_CTAID.X ;  /* 0x00000000000b7919 */ /* 0x000e620000002500 */
[----:B------:R-:W-:Y:S01]  /*0060*/  CS2R R14, SRZ ;  /* 0x00000000000e7805 */ /* 0x000fe2000001ff00 */
[----:B0-----:R-:W-:Y:S02]  /*0070*/  LOP3.LUT R0, R12, 0xff, RZ, 0xc0, !PT ;  /* 0x000000ff0c007812 */ /* 0x001fe400078ec0ff */
[----:B-1----:R-:W-:-:S03]  /*0080*/  ISETP.GE.AND P0, PT, R11, 0x900, PT ;  /* 0x000009000b00780c */ /* 0x002fc60003f06270 */
[C---:B------:R-:W-:Y:S01]  /*0090*/  IMAD R9, R0.reuse, 0x2400, R11 ;  /* 0x0000240000097824 */ /* 0x040fe200078e020b */
[----:B------:R-:W-:-:S03]  /*00a0*/  SHF.L.U32 R27, R0, 0x2, RZ ;  /* 0x00000002001b7819 */ /* 0x000fc600000006ff */
[C---:B------:R-:W-:Y:S01]  /*00b0*/  IMAD.WIDE R6, R9.reuse, R10, c[0x0][0x168] ;  /* 0x00005a0009067625 */ /* 0x040fe200078e020a */
[----:B------:R-:W-:-:S05]  /*00c0*/  IADD3 R21, R9, 0x900, RZ ;  /* 0x0000090009157810 */ /* 0x000fca0007ffe0ff */
[-C--:B------:R-:W-:Y:S01]  /*00d0*/  IMAD.WIDE R4, R21, R10.reuse, c[0x0][0x160] ;  /* 0x0000580015047625 */ /* 0x080fe200078e020a */
[C---:B------:R-:W-:Y:S01]  /*00e0*/  IADD3 R23, R9.reuse, 0x1200, RZ ;  /* 0x0000120009177810 */ /* 0x040fe20007ffe0ff */
[----:B------:R-:W-:Y:S01]  /*00f0*/  CS2R R28, SRZ ;  /* 0x00000000001c7805 */ /* 0x000fe2000001ff00 */
[----:B------:R-:W-:Y:S01]  /*0100*/  IADD3 R25, R9, 0x1b00, RZ ;  /* 0x00001b0009197810 */ /* 0x000fe20007ffe0ff */
[-C--:B------:R-:W-:Y:S01]  /*0110*/  IMAD.WIDE R20, R21, R10.reuse, c[0x0][0x168] ;  /* 0x00005a0015147625 */ /* 0x080fe200078e020a */
[----:B------:R-:W-:Y:S01]  /*0120*/  MOV R22, RZ ;  /* 0x000000ff00167202 */ /* 0x000fe20000000f00 */
[----:B------:R0:W2:Y:S02]  /*0130*/  @!P0 LDG.E R14, [R6.64] ;  /* 0x00000004060e8981 */ /* 0x0000a4000c1e1900 */
[-C--:B------:R-:W-:Y:S02]  /*0140*/  IMAD.WIDE.U32 R26, R27, R10.reuse, c[0x0][0x170] ;  /* 0x00005c001b1a7625 */ /* 0x080fe400078e000a */
[----:B------:R1:W3:Y:S02]  /*0150*/  @!P0 LDG.E R16, [R20.64] ;  /* 0x0000000414108981 */ /* 0x0002e4000c1e1900 */
[----:B------:R-:W-:-:S02]  /*0160*/  IMAD.WIDE R2, R23, R10, c[0x0][0x168] ;  /* 0x00005a0017027625 */ /* 0x000fc400078e020a */
[----:B------:R0:W4:Y:S02]  /*0170*/  @!P0 LDG.E R15, [R4.64] ;  /* 0x00000004040f8981 */ /* 0x000124000c1e1900 */
[-C--:B------:R-:W-:Y:S02]  /*0180*/  IMAD.WIDE R8, R9, R10.reuse, c[0x0][0x160] ;  /* 0x0000580009087625 */ /* 0x080fe400078e020a */
[----:B------:R2:W5:Y:S02]  /*0190*/  @!P0 LDG.E R29, [R2.64] ;  /* 0x00000004021d8981 */ /* 0x000564000c1e1900 */
[-C--:B------:R-:W-:Y:S02]  /*01a0*/  IMAD.WIDE R18, R25, R10.reuse, c[0x0][0x168] ;  /* 0x00005a0019127625 */ /* 0x080fe400078e020a */
[----:B------:R0:W5:Y:S02]  /*01b0*/  @!P0 LDG.E R22, [R8.64] ;  /* 0x0000000408168981 */ /* 0x000164000c1e1900 */
[----:B-1----:R-:W-:-:S02]  /*01c0*/  IMAD.WIDE R20, R23, R10, c[0x0][0x160] ;  /* 0x0000580017147625 */ /* 0x002fc400078e020a */
[----:B0-----:R3:W5:Y:S01]  /*01d0*/  LDG.E.EL.128 R4, [R26.64] ;  /* 0x000000041a047981 */ /* 0x001762000c2e1d00 */
[----:B------:R-:W-:Y:S01]  /*01e0*/  MOV R23, RZ ;  /* 0x000000ff00177202 */ /* 0x000fe20000000f00 */
[----:B------:R-:W-:Y:S02]  /*01f0*/  IMAD.WIDE R24, R25, R10, c[0x0][0x160] ;  /* 0x0000580019187625 */ /* 0x000fe400078e020a */
[----:B------:R-:W5:Y:S04]  /*0200*/  @!P0 LDG.E R17, [R18.64] ;  /* 0x0000000412118981 */ /* 0x000f68000c1e1900 */
[----:B------:R-:W5:Y:S04]  /*0210*/  @!P0 LDG.E R28, [R20.64] ;  /* 0x00000004141c8981 */ /* 0x000f68000c1e1900 */
[----:B------:R-:W5:Y:S01]  /*0220*/  @!P0 LDG.E R23, [R24.64] ;  /* 0x0000000418178981 */ /* 0x000f62000c1e1900 */
[----:B------:R-:W-:-:S02]  /*0230*/  LOP3.LUT P1, RZ, R12, 0x1f, RZ, 0xc0, !PT ;  /* 0x0000001f0cff7812 */ /* 0x000fc4000782c0ff */
[----:B------:R-:W-:Y:S02]  /*0240*/  ISETP.GE.AND P2, PT, R12, 0x8, PT ;  /* 0x000000080c00780c */ /* 0x000fe40003f46270 */
[----:B------:R-:W-:-:S04]  /*0250*/  SHF.R.U32.HI R8, RZ, 0x3, R12 ;  /* 0x00000003ff087819 */ /* 0x000fc8000001160c */
[----:B------:R-:W-:Y:S02]  /*0260*/  LOP3.LUT R8, R8, 0x1c, RZ, 0xc0, !PT ;  /* 0x0000001c08087812 */ /* 0x000fe400078ec0ff */
[----:B--2---:R-:W-:Y:S02]  /*0270*/  SEL R3, R14, RZ, !P0 ;  /* 0x000000ff0e037207 */ /* 0x004fe40004000000 */
[----:B---3--:R-:W-:Y:S02]  /*0280*/  SEL R26, R16, RZ, !P0 ;  /* 0x000000ff101a7207 */ /* 0x008fe40004000000 */
[----:B----4-:R-:W-:Y:S02]  /*0290*/  SEL R16, R15, RZ, !P0 ;  /* 0x000000ff0f107207 */ /* 0x010fe40004000000 */
[----:B-----5:R-:W-:Y:S02]  /*02a0*/  SEL R29, R29, RZ, !P0 ;  /* 0x000000ff1d1d7207 */ /* 0x020fe40004000000 */
[----:B------:R-:W-:Y:S01]  /*02b0*/  SEL R22, R22, RZ, !P0 ;  /* 0x000000ff16167207 */ /* 0x000fe20004000000 */
[----:B------:R-:W-:Y:S01]  /*02c0*/  FMUL R5, R26, R5 ;  /* 0x000000051a057220 */ /* 0x000fe20000400000 */
[----:B------:R-:W-:-:S03]  /*02d0*/  FMUL R4, R3, R4 ;  /* 0x0000000403047220 */ /* 0x000fc60000400000 */
[----:B------:R-:W-:Y:S01]  /*02e0*/  FMUL R5, R16, R5 ;  /* 0x0000000510057220 */ /* 0x000fe20000400000 */
[----:B------:R-:W-:Y:S01]  /*02f0*/  SEL R2, R17, RZ, !P0 ;  /* 0x000000ff11027207 */ /* 0x000fe20004000000 */
[----:B------:R-:W-:Y:S01]  /*0300*/  FMUL R6, R29, R6 ;  /* 0x000000061d067220 */ /* 0x000fe20000400000 */
[----:B------:R-:W-:Y:S01]  /*0310*/  SEL R28, R28, RZ, !P0 ;  /* 0x000000ff1c1c7207 */ /* 0x000fe20004000000 */
[----:B------:R-:W-:Y:S02]  /*0320*/  FFMA R5, R22, R4, R5 ;  /* 0x0000000416057223 */ /* 0x000fe40000000005 */
[----:B------:R-:W-:Y:S01]  /*0330*/  FMUL R2, R2, R7 ;  /* 0x0000000702027220 */ /* 0x000fe20000400000 */
[----:B------:R-:W-:Y:S01]  /*0340*/  SEL R4, R23, RZ, !P0 ;  /* 0x000000ff17047207 */ /* 0x000fe20004000000 */
[----:B------:R-:W-:-:S04]  /*0350*/  FFMA R5, R28, R6, R5 ;  /* 0x000000061c057223 */ /* 0x000fc80000000005 */
[----:B------:R-:W-:-:S05]  /*0360*/  FFMA R2, R4, R2, R5 ;  /* 0x0000000204027223 */ /* 0x000fca0000000005 */
[----:B------:R-:W-:-:S05]  /*0370*/  FSEL R2, R2, RZ, !P0 ;  /* 0x000000ff02027208 */ /* 0x000fca0004000000 */
[----:B------:R-:W0:Y:S02]  /*0380*/  SHFL.BFLY PT, R3, R2, 0x10, 0x1f ;  /* 0x0e001f0002037f89 */ /* 0x000e2400000e0000 */
[----:B0-----:R-:W-:-:S05]  /*0390*/  FADD R3, R2, R3 ;  /* 0x0000000302037221 */ /* 0x001fca0000000000 */
        /* <DEDUP_REMOVED lines=8> */
[----:B------:R-:W-:Y:S04]  /*0420*/  @!P1 STS [R8], R7 ;  /* 0x0000000708009388 */ /* 0x000fe80000000800 */
[----:B------:R-:W-:Y:S06]  /*0430*/  BAR.SYNC 0x0 ;  /* 0x0000000000007b1d */ /* 0x000fec0000000000 */
[----:B------:R-:W0:Y:S04]  /*0440*/  @!P2 LDS R13, [R12.X4] ;  /* 0x000000000c0da984 */ /* 0x000e280000004800 */
[----:B0-----:R-:W0:Y:S02]  /*0450*/  SHFL.BFLY PT, R2, R13, 0x4, 0x1f ;  /* 0x0c801f000d027f89 */ /* 0x001e2400000e0000 */
[----:B0-----:R-:W-:-:S05]  /*0460*/  FADD R2, R13, R2 ;  /* 0x000000020d027221 */ /* 0x001fca0000000000 */
[----:B------:R-:W0:Y:S01]  /*0470*/  SHFL.BFLY PT, R3, R2, 0x2, 0x1f ;  /* 0x0c401f0002037f89 */ /* 0x000e2200000e0000 */
[----:B------:R-:W-:Y:S01]  /*0480*/  LOP3.LUT P1, RZ, R12, 0x7, RZ, 0xc0, !PT ;  /* 0x000000070cff7812 */ /* 0x000fe2000782c0ff */
[----:B0-----:R-:W-:-:S05]  /*0490*/  FADD R3, R2, R3 ;  /* 0x0000000302037221 */ /* 0x001fca0000000000 */
[----:B------:R-:W0:Y:S01]  /*04a0*/  SHFL.BFLY PT, R4, R3, 0x1, 0x1f ;  /* 0x0c201f0003047f89 */ /* 0x000e2200000e0000 */
[----:B------:R-:W-:Y:S01]  /*04b0*/  ISETP.LT.AND P1, PT, R12, 0x8, !P1 ;  /* 0x000000080c00780c */ /* 0x000fe20004f21270 */
[----:B0-----:R-:W-:-:S12]  /*04c0*/  FADD R5, R3, R4 ;  /* 0x0000000403057221 */ /* 0x001fd80000000000 */
[----:B------:R-:W-:Y:S04]  /*04d0*/  @P1 STS [R12.X4], R5 ;  /* 0x000000050c001388 */ /* 0x000fe80000004800 */
[----:B------:R-:W-:Y:S06]  /*04e0*/  BAR.SYNC 0x0 ;  /* 0x0000000000007b1d */ /* 0x000fec0000000000 */
[----:B------:R-:W0:Y:S01]  /*04f0*/  LDS R4, [RZ] ;  /* 0x00000000ff047984 */ /* 0x000e220000000800 */
[----:B------:R-:W-:Y:S01]  /*0500*/  ISETP.EQ.AND P0, PT, R0, RZ, !P0 ;  /* 0x000000ff0000720c */ /* 0x000fe20004702270 */
[----:B------:R-:W-:Y:S01]  /*0510*/  IMAD.WIDE R10, R11, R10, c[0x0][0x178] ;  /* 0x00005e000b0a7625 */ /* 0x000fe200078e020a */
[----:B0-----:R-:W-:-:S11]  /*0520*/  FADD R7, RZ, R4 ;  /* 0x00000004ff077221 */ /* 0x001fd60000000000 */
[----:B------:R-:W-:Y:S05]  /*0530*/  @!P0 EXIT ;  /* 0x000000000000894d */ /* 0x000fea0003800000 */
[----:B------:R-:W-:Y:S01]  /*0540*/  STG.E [R10.64], R7 ;  /* 0x000000070a007986 */ /* 0x000fe2000c101904 */
[----:B------:R-:W-:Y:S05]  /*0550*/  EXIT ;  /* 0x000000000000794d */ /* 0x000fea0003800000 */
.L_x_0:
[----:B------:R-:W-:-:S00]  /*0560*/  BRA `(.L_x_0) ;  /* 0xfffffff000007947 */ /* 0x000fc0000383ffff */
[----:B------:R-:W-:-:S00]  /*0570*/  NOP ;  /* 0x0000000000007918 */ /* 0x000fc00000000000 */
        /* <DEDUP_REMOVED lines=8> */
.L_x_1:


//--------------------- .nv.shared.triton__0d1d2d3d4de5de --------------------------
	.section	.nv.shared.triton__0d1d2d3d4de5de,"aw",@nobits
	.align	16
